//
// Generated by NVIDIA NVVM Compiler
//
// Compiler Build ID: CL-36424714
// Cuda compilation tools, release 13.0, V13.0.88
// Based on NVVM 20.0.0
//

.version 9.0
.target sm_100
.address_size 64

	// .globl	_Z4histPhPil
// _ZZ4histPhPilE4temp has been demoted

.visible .entry _Z4histPhPil(
	.param .u64 .ptr .align 1 _Z4histPhPil_param_0,
	.param .u64 .ptr .align 1 _Z4histPhPil_param_1,
	.param .u64 _Z4histPhPil_param_2
)
{
	.reg .pred 	%p<3>;
	.reg .b16 	%rs<2>;
	.reg .b32 	%r<21>;
	.reg .b64 	%rd<13>;
	// demoted variable
	.shared .align 4 .b8 _ZZ4histPhPilE4temp[1024];
	ld.param.u64 	%rd5, [_Z4histPhPil_param_0];
	ld.param.u64 	%rd6, [_Z4histPhPil_param_1];
	ld.param.u64 	%rd7, [_Z4histPhPil_param_2];
	mov.u32 	%r1, %tid.x;
	shl.b32 	%r8, %r1, 2;
	mov.u32 	%r9, _ZZ4histPhPilE4temp;
	add.s32 	%r2, %r9, %r8;
	mov.b32 	%r10, 0;
	st.shared.u32 	[%r2], %r10;
	bar.sync 	0;
	mov.u32 	%r11, %ctaid.x;
	mov.u32 	%r3, %ntid.x;
	mad.lo.s32 	%r20, %r11, %r3, %r1;
	cvt.s64.s32 	%rd12, %r20;
	setp.le.s64 	%p1, %rd7, %rd12;
	@%p1 bra 	$L__BB0_3;
	mov.u32 	%r12, %nctaid.x;
	mul.lo.s32 	%r5, %r3, %r12;
	cvta.to.global.u64 	%rd2, %rd5;
$L__BB0_2:
	add.s64 	%rd8, %rd2, %rd12;
	ld.global.u8 	%rs1, [%rd8];
	mul.wide.u16 	%r13, %rs1, 4;
	add.s32 	%r15, %r9, %r13;
	atom.shared.add.u32 	%r16, [%r15], 1;
	add.s32 	%r20, %r20, %r5;
	cvt.s64.s32 	%rd12, %r20;
	setp.gt.s64 	%p2, %rd7, %rd12;
	@%p2 bra 	$L__BB0_2;
$L__BB0_3:
	cvta.to.global.u64 	%rd9, %rd6;
	bar.sync 	0;
	mul.wide.u32 	%rd10, %r1, 4;
	add.s64 	%rd11, %rd9, %rd10;
	ld.shared.u32 	%r17, [%r2];
	neg.s32 	%r18, %r17;
	atom.global.add.u32 	%r19, [%rd11], %r18;
	ret;

}


// ===== COMPILED SASS (sm_100) =====

	.target	sm_100

	.elftype	@"ET_EXEC"


//--------------------- .note.nv.tkinfo           --------------------------
	.section	.note.nv.tkinfo,"",@"SHT_NOTE"
	.sectionflags	@"SHF_NOTE_NV_TKINFO"
	.tkinfo
        /*0018*/ 	.word	0x00000002
        /*0030*/ 	.string	""
        /*0030*/ 	.string	"ptxas"
        /*0030*/ 	.string	"Cuda compilation tools, release 13.0, V13.0.88"
        /*0030*/ 	.string	"Build cuda_13.0.r13.0/compiler.36424714_0"
        /*0030*/ 	.string	"-arch sm_100 -m 64 "



//--------------------- .note.nv.cuinfo           --------------------------
	.section	.note.nv.cuinfo,"",@"SHT_NOTE"
	.sectionflags	@"SHF_NOTE_NV_CUINFO"
        /*0018*/ 	.short	0x0002
        /*001a*/ 	.short	0x0064
        /*001c*/ 	.short	0x0082
	.zero		2


//--------------------- .nv.info                  --------------------------
	.section	.nv.info,"",@"SHT_CUDA_INFO"
	.align	4


	//----- nvinfo : EIATTR_REGCOUNT
	.align		4
        /*0000*/ 	.byte	0x04, 0x2f
        /*0002*/ 	.short	(.L_1 - .L_0)
	.align		4
.L_0:
        /*0004*/ 	.word	index@(_Z4histPhPil)
        /*0008*/ 	.word	0x0000000a


	//----- nvinfo : EIATTR_FRAME_SIZE
	.align		4
.L_1:
        /*000c*/ 	.byte	0x04, 0x11
        /*000e*/ 	.short	(.L_3 - .L_2)
	.align		4
.L_2:
        /*0010*/ 	.word	index@(_Z4histPhPil)
        /*0014*/ 	.word	0x00000000


	//----- nvinfo : EIATTR_MIN_STACK_SIZE
	.align		4
.L_3:
        /*0018*/ 	.byte	0x04, 0x12
        /*001a*/ 	.short	(.L_5 - .L_4)
	.align		4
.L_4:
        /*001c*/ 	.word	index@(_Z4histPhPil)
        /*0020*/ 	.word	0x00000000
.L_5:


//--------------------- .nv.compat                --------------------------
	.section	.nv.compat,"",@"SHT_CUDA_COMPAT_INFO"
	.align	4
        /*0000*/ 	.byte	0x02, 0x09, 0x00, 0x00, 0x02, 0x02, 0x01, 0x00, 0x02, 0x05, 0x05, 0x00, 0x03, 0x07, 0x01, 0x01
        /*0010*/ 	.byte	0x02, 0x03, 0x00, 0x00, 0x02, 0x06, 0x01, 0x00, 0x04, 0x0b, 0x08, 0x00, 0x09, 0x00, 0x00, 0x00
        /*0020*/ 	.byte	0x00, 0x00, 0x00, 0x00


//--------------------- .nv.info._Z4histPhPil     --------------------------
	.section	.nv.info._Z4histPhPil,"",@"SHT_CUDA_INFO"
	.sectionflags	@""
	.align	4


	//----- nvinfo : EIATTR_CUDA_API_VERSION
	.align		4
        /*0000*/ 	.byte	0x04, 0x37
        /*0002*/ 	.short	(.L_7 - .L_6)
.L_6:
        /*0004*/ 	.word	0x00000082


	//----- nvinfo : EIATTR_KPARAM_INFO
	.align		4
.L_7:
        /*0008*/ 	.byte	0x04, 0x17
        /*000a*/ 	.short	(.L_9 - .L_8)
.L_8:
        /*000c*/ 	.word	0x00000000
        /*0010*/ 	.short	0x0002
        /*0012*/ 	.short	0x0010
        /*0014*/ 	.byte	0x00, 0xf0, 0x21, 0x00


	//----- nvinfo : EIATTR_KPARAM_INFO
	.align		4
.L_9:
        /*0018*/ 	.byte	0x04, 0x17
        /*001a*/ 	.short	(.L_11 - .L_10)
.L_10:
        /*001c*/ 	.word	0x00000000
        /*0020*/ 	.short	0x0001
        /*0022*/ 	.short	0x0008
        /*0024*/ 	.byte	0x00, 0xf5, 0x21, 0x00


	//----- nvinfo : EIATTR_KPARAM_INFO
	.align		4
.L_11:
        /*0028*/ 	.byte	0x04, 0x17
        /*002a*/ 	.short	(.L_13 - .L_12)
.L_12:
        /*002c*/ 	.word	0x00000000
        /*0030*/ 	.short	0x0000
        /*0032*/ 	.short	0x0000
        /*0034*/ 	.byte	0x00, 0xf5, 0x21, 0x00


	//----- nvinfo : EIATTR_SPARSE_MMA_MASK
	.align		4
.L_13:
        /*0038*/ 	.byte	0x03, 0x50
        /*003a*/ 	.short	0x0000


	//----- nvinfo : EIATTR_MAXREG_COUNT
	.align		4
        /*003c*/ 	.byte	0x03, 0x1b
        /*003e*/ 	.short	0x00ff


	//----- nvinfo : EIATTR_NUM_BARRIERS
	.align		4
        /*0040*/ 	.byte	0x02, 0x4c
        /*0042*/ 	.byte	0x01
	.zero		1


	//----- nvinfo : EIATTR_MERCURY_ISA_VERSION
	.align		4
        /*0044*/ 	.byte	0x03, 0x5f
        /*0046*/ 	.short	0x0101


	//----- nvinfo : EIATTR_VRC_CTA_INIT_COUNT
	.align		4
        /*0048*/ 	.byte	0x02, 0x4a
	.zero		1
	.zero		1


	//----- nvinfo : EIATTR_EXIT_INSTR_OFFSETS
	.align		4
        /*004c*/ 	.byte	0x04, 0x1c
        /*004e*/ 	.short	(.L_15 - .L_14)


	//   ....[0]....
.L_14:
        /*0050*/ 	.word	0x00000280


	//----- nvinfo : EIATTR_CRS_STACK_SIZE
	.align		4
.L_15:
        /*0054*/ 	.byte	0x04, 0x1e
        /*0056*/ 	.short	(.L_17 - .L_16)
.L_16:
        /*0058*/ 	.word	0x00000000


	//----- nvinfo : EIATTR_CBANK_PARAM_SIZE
	.align		4
.L_17:
        /*005c*/ 	.byte	0x03, 0x19
        /*005e*/ 	.short	0x0018


	//----- nvinfo : EIATTR_PARAM_CBANK
	.align		4
        /*0060*/ 	.byte	0x04, 0x0a
        /*0062*/ 	.short	(.L_19 - .L_18)
	.align		4
.L_18:
        /*0064*/ 	.word	index@(.nv.constant0._Z4histPhPil)
        /*0068*/ 	.short	0x0380
        /*006a*/ 	.short	0x0018


	//----- nvinfo : EIATTR_SW_WAR
	.align		4
.L_19:
        /*006c*/ 	.byte	0x04, 0x36
        /*006e*/ 	.short	(.L_21 - .L_20)
.L_20:
        /*0070*/ 	.word	0x00000008
.L_21:


//--------------------- .nv.callgraph             --------------------------
	.section	.nv.callgraph,"",@"SHT_CUDA_CALLGRAPH"
	.align	4
	.sectionentsize	8
	.align		4
        /*0000*/ 	.word	0x00000000
	.align		4
        /*0004*/ 	.word	0xffffffff
	.align		4
        /*0008*/ 	.word	0x00000000
	.align		4
        /*000c*/ 	.word	0xfffffffe
	.align		4
        /*0010*/ 	.word	0x00000000
	.align		4
        /*0014*/ 	.word	0xfffffffd
	.align		4
        /*0018*/ 	.word	0x00000000
	.align		4
        /*001c*/ 	.word	0xfffffffc


//--------------------- .text._Z4histPhPil        --------------------------
	.section	.text._Z4histPhPil,"ax",@progbits
	.align	128
        .global         _Z4histPhPil
        .type           _Z4histPhPil,@function
        .size           _Z4histPhPil,(.L_x_4 - _Z4histPhPil)
        .other          _Z4histPhPil,@"STO_CUDA_ENTRY STV_DEFAULT"
_Z4histPhPil:
.text._Z4histPhPil:
[----:B------:R-:W-:Y:S01]  /*0000*/  LDC R1, c[0x0][0x37c] ;  /* 0x0000df00ff017b82 */ /* 0x000fe20000000800 */
[----:B------:R-:W0:Y:S07]  /*0010*/  S2R R7, SR_TID.X ;  /* 0x0000000000077919 */ /* 0x000e2e0000002100 */
[----:B------:R-:W0:Y:S01]  /*0020*/  S2UR UR4, SR_CTAID.X ;  /* 0x00000000000479c3 */ /* 0x000e220000002500 */
[----:B------:R-:W1:Y:S01]  /*0030*/  LDCU.64 UR8, c[0x0][0x390] ;  /* 0x00007200ff0877ac */ /* 0x000e620008000a00 */
[----:B------:R-:W-:Y:S01]  /*0040*/  BSSY.RECONVERGENT B0, `(.L_x_0) ;  /* 0x000001d000007945 */ /* 0x000fe20003800200 */
[----:B------:R-:W2:Y:S05]  /*0050*/  LDCU.64 UR6, c[0x0][0x358] ;  /* 0x00006b00ff0677ac */ /* 0x000eaa0008000a00 */
[----:B------:R-:W0:Y:S01]  /*0060*/  LDC R6, c[0x0][0x360] ;  /* 0x0000d800ff067b82 */ /* 0x000e220000000800 */
[----:B------:R-:W3:Y:S07]  /*0070*/  LDCU.64 UR10, c[0x0][0x380] ;  /* 0x00007000ff0a77ac */ /* 0x000eee0008000a00 */
[----:B------:R-:W4:Y:S01]  /*0080*/  S2UR UR5, SR_CgaCtaId ;  /* 0x00000000000579c3 */ /* 0x000f220000008800 */
[----:B0-----:R-:W-:Y:S01]  /*0090*/  IMAD R2, R6, UR4, R7 ;  /* 0x0000000406027c24 */ /* 0x001fe2000f8e0207 */
[----:B------:R-:W-:-:S04]  /*00a0*/  UMOV UR4, 0x400 ;  /* 0x0000040000047882 */ /* 0x000fc80000000000 */
[----:B-1----:R-:W-:Y:S02]  /*00b0*/  ISETP.GE.U32.AND P0, PT, R2, UR8, PT ;  /* 0x0000000802007c0c */ /* 0x002fe4000bf06070 */
[----:B------:R-:W-:Y:S01]  /*00c0*/  SHF.R.S32.HI R3, RZ, 0x1f, R2 ;  /* 0x0000001fff037819 */ /* 0x000fe20000011402 */
[----:B----4-:R-:W-:-:S03]  /*00d0*/  ULEA UR4, UR5, UR4, 0x18 ;  /* 0x0000000405047291 */ /* 0x010fc6000f8ec0ff */
[----:B------:R-:W-:-:S03]  /*00e0*/  ISETP.GE.AND.EX P0, PT, R3, UR9, PT, P0 ;  /* 0x0000000903007c0c */ /* 0x000fc6000bf06300 */
[----:B------:R-:W-:-:S05]  /*00f0*/  LEA R0, R7, UR4, 0x2 ;  /* 0x0000000407007c11 */ /* 0x000fca000f8e10ff */
[----:B------:R0:W-:Y:S01]  /*0100*/  STS [R0], RZ ;  /* 0x000000ff00007388 */ /* 0x0001e20000000800 */
[----:B------:R-:W-:Y:S06]  /*0110*/  BAR.SYNC.DEFER_BLOCKING 0x0 ;  /* 0x0000000000007b1d */ /* 0x000fec0000010000 */
[----:B--23--:R-:W-:Y:S05]  /*0120*/  @P0 BRA `(.L_x_1) ;  /* 0x0000000000380947 */ /* 0x00cfea0003800000 */
[----:B------:R-:W1:Y:S01]  /*0130*/  LDCU UR5, c[0x0][0x370] ;  /* 0x00006e00ff0577ac */ /* 0x000e620008000800 */
[----:B------:R-:W-:Y:S02]  /*0140*/  IMAD.MOV.U32 R4, RZ, RZ, R2 ;  /* 0x000000ffff047224 */ /* 0x000fe400078e0002 */
[----:B-1----:R-:W-:-:S07]  /*0150*/  IMAD R5, R6, UR5, RZ ;  /* 0x0000000506057c24 */ /* 0x002fce000f8e02ff */
.L_x_2:
[----:B------:R-:W-:-:S04]  /*0160*/  IADD3 R2, P0, PT, R2, UR10, RZ ;  /* 0x0000000a02027c10 */ /* 0x000fc8000ff1e0ff */
[----:B------:R-:W-:-:S05]  /*0170*/  IADD3.X R3, PT, PT, R3, UR11, RZ, P0, !PT ;  /* 0x0000000b03037c10 */ /* 0x000fca00087fe4ff */
[----:B------:R-:W2:Y:S02]  /*0180*/  LDG.E.U8 R2, desc[UR6][R2.64] ;  /* 0x0000000602027981 */ /* 0x000ea4000c1e1100 */
[----:B--2---:R-:W-:Y:S01]  /*0190*/  LEA R6, R2, UR4, 0x2 ;  /* 0x0000000402067c11 */ /* 0x004fe2000f8e10ff */
[----:B------:R-:W-:-:S04]  /*01a0*/  IMAD.IADD R2, R5, 0x1, R4 ;  /* 0x0000000105027824 */ /* 0x000fc800078e0204 */
[----:B------:R1:W-:Y:S01]  /*01b0*/  ATOMS.POPC.INC.32 RZ, [R6+URZ] ;  /* 0x0000000006ff7f8c */ /* 0x0003e2000d8000ff */
[----:B------:R-:W-:Y:S01]  /*01c0*/  ISETP.GE.U32.AND P0, PT, R2, UR8, PT ;  /* 0x0000000802007c0c */ /* 0x000fe2000bf06070 */
[--C-:B------:R-:W-:Y:S01]  /*01d0*/  IMAD.MOV.U32 R4, RZ, RZ, R2.reuse ;  /* 0x000000ffff047224 */ /* 0x100fe200078e0002 */
[----:B------:R-:W-:-:S04]  /*01e0*/  SHF.R.S32.HI R3, RZ, 0x1f, R2 ;  /* 0x0000001fff037819 */ /* 0x000fc80000011402 */
[----:B------:R-:W-:-:S13]  /*01f0*/  ISETP.GE.AND.EX P0, PT, R3, UR9, PT, P0 ;  /* 0x0000000903007c0c */ /* 0x000fda000bf06300 */
[----:B-1----:R-:W-:Y:S05]  /*0200*/  @!P0 BRA `(.L_x_2) ;  /* 0xfffffffc00d48947 */ /* 0x002fea000383ffff */
.L_x_1:
[----:B------:R-:W-:Y:S05]  /*0210*/  BSYNC.RECONVERGENT B0 ;  /* 0x0000000000007941 */ /* 0x000fea0003800200 */
.L_x_0:
[----:B------:R-:W-:Y:S08]  /*0220*/  BAR.SYNC.DEFER_BLOCKING 0x0 ;  /* 0x0000000000007b1d */ /* 0x000ff00000010000 */
[----:B------:R-:W1:Y:S01]  /*0230*/  LDC.64 R2, c[0x0][0x388] ;  /* 0x0000e200ff027b82 */ /* 0x000e620000000a00 */
[----:B0-----:R-:W0:Y:S01]  /*0240*/  LDS R0, [R0] ;  /* 0x0000000000007984 */ /* 0x001e220000000800 */
[----:B-1----:R-:W-:-:S04]  /*0250*/  IMAD.WIDE.U32 R2, R7, 0x4, R2 ;  /* 0x0000000407027825 */ /* 0x002fc800078e0002 */
[----:B0-----:R-:W-:-:S05]  /*0260*/  IMAD.MOV R5, RZ, RZ, -R0 ;  /* 0x000000ffff057224 */ /* 0x001fca00078e0a00 */
[----:B------:R-:W-:Y:S01]  /*0270*/  REDG.E.ADD.STRONG.GPU desc[UR6][R2.64], R5 ;  /* 0x000000050200798e */ /* 0x000fe2000c12e106 */
[----:B------:R-:W-:Y:S05]  /*0280*/  EXIT ;  /* 0x000000000000794d */ /* 0x000fea0003800000 */
.L_x_3:
[----:B------:R-:W-:-:S00]  /*0290*/  BRA `(.L_x_3) ;  /* 0xfffffffc00fc7947 */ /* 0x000fc0000383ffff */
[----:B------:R-:W-:-:S00]  /*02a0*/  NOP ;  /* 0x0000000000007918 */ /* 0x000fc00000000000 */
        /* <DEDUP_REMOVED lines=13> */
.L_x_4:


//--------------------- .nv.shared._Z4histPhPil   --------------------------
	.section	.nv.shared._Z4histPhPil,"aw",@nobits
	.sectionflags	@""
	.align	4
.nv.shared._Z4histPhPil:
	.zero		2048


//--------------------- .nv.shared.reserved.0     --------------------------
	.section	.nv.shared.reserved.0,"aw",@nobits
	.weak		__nv_reservedSMEM_offset_0_alias
	.size		__nv_reservedSMEM_offset_0_alias, 0, 64
	.other		__nv_reservedSMEM_offset_0_alias,@"STO_CUDA_RESERVED_SHARED STV_DEFAULT"
__nv_reservedSMEM_offset_0_alias:
	.zero		0
	.zero		64


//--------------------- .nv.constant0._Z4histPhPil --------------------------
	.section	.nv.constant0._Z4histPhPil,"a",@progbits
	.sectionflags	@""
	.align	4
.nv.constant0._Z4histPhPil:
	.zero		920


//--------------------- SYMBOLS --------------------------

	.type		.nv.reservedSmem.offset0,@object
	.size		.nv.reservedSmem.offset0,0x4
	.type		.nv.reservedSmem.cap,@object
	.size		.nv.reservedSmem.cap,0x4
